//
// Generated by NVIDIA NVVM Compiler
//
// Compiler Build ID: CL-36424714
// Cuda compilation tools, release 13.0, V13.0.88
// Based on NVVM 20.0.0
//

.version 9.0
.target sm_100
.address_size 64

	// .globl	_Z11zero_matrixPf

.visible .entry _Z11zero_matrixPf(
	.param .u64 .ptr .align 1 _Z11zero_matrixPf_param_0
)
{
	.reg .b32 	%r<12>;
	.reg .b64 	%rd<8>;

	ld.param.u64 	%rd1, [_Z11zero_matrixPf_param_0];
	cvta.to.global.u64 	%rd2, %rd1;
	mov.u32 	%r1, %ntid.x;
	mov.u32 	%r2, %nctaid.x;
	mul.lo.s32 	%r3, %r1, %r2;
	mov.u32 	%r4, %ctaid.x;
	mov.u32 	%r5, %tid.x;
	mad.lo.s32 	%r6, %r4, %r1, %r5;
	mov.u32 	%r7, %ctaid.y;
	mov.u32 	%r8, %ntid.y;
	mov.u32 	%r9, %tid.y;
	mad.lo.s32 	%r10, %r7, %r8, %r9;
	cvt.u64.u32 	%rd3, %r10;
	mul.wide.u32 	%rd4, %r6, %r3;
	add.s64 	%rd5, %rd4, %rd3;
	shl.b64 	%rd6, %rd5, 2;
	add.s64 	%rd7, %rd2, %rd6;
	mov.b32 	%r11, 0;
	st.global.u32 	[%rd7], %r11;
	ret;

}
	// .globl	_Z16matrix_by_matrixPfS_S_
.visible .entry _Z16matrix_by_matrixPfS_S_(
	.param .u64 .ptr .align 1 _Z16matrix_by_matrixPfS_S__param_0,
	.param .u64 .ptr .align 1 _Z16matrix_by_matrixPfS_S__param_1,
	.param .u64 .ptr .align 1 _Z16matrix_by_matrixPfS_S__param_2
)
{
	.reg .pred 	%p<6>;
	.reg .b32 	%r<12>;
	.reg .b32 	%f<23>;
	.reg .b64 	%rd<55>;

	ld.param.u64 	%rd30, [_Z16matrix_by_matrixPfS_S__param_0];
	ld.param.u64 	%rd31, [_Z16matrix_by_matrixPfS_S__param_1];
	ld.param.u64 	%rd29, [_Z16matrix_by_matrixPfS_S__param_2];
	cvta.to.global.u64 	%rd1, %rd31;
	cvta.to.global.u64 	%rd2, %rd30;
	mov.u32 	%r1, %ntid.x;
	mov.u32 	%r2, %nctaid.x;
	mul.lo.s32 	%r3, %r1, %r2;
	cvt.u64.u32 	%rd3, %r3;
	mov.u32 	%r4, %ctaid.x;
	mov.u32 	%r5, %tid.x;
	mad.lo.s32 	%r6, %r4, %r1, %r5;
	mov.u32 	%r7, %ctaid.y;
	mov.u32 	%r8, %ntid.y;
	mov.u32 	%r9, %tid.y;
	mad.lo.s32 	%r10, %r7, %r8, %r9;
	cvt.u64.u32 	%rd4, %r10;
	mul.wide.u32 	%rd5, %r6, %r3;
	setp.eq.s32 	%p1, %r3, 0;
	@%p1 bra 	$L__BB1_7;
	cvt.u32.u64 	%r11, %rd3;
	cvta.to.global.u64 	%rd33, %rd29;
	add.s64 	%rd34, %rd5, %rd4;
	shl.b64 	%rd35, %rd34, 2;
	add.s64 	%rd6, %rd33, %rd35;
	ld.global.f32 	%f21, [%rd6];
	and.b64  	%rd52, %rd3, 3;
	setp.lt.u32 	%p2, %r11, 4;
	mov.b64 	%rd51, 0;
	@%p2 bra 	$L__BB1_4;
	and.b64  	%rd51, %rd3, 4294967292;
	shl.b64 	%rd36, %rd4, 2;
	add.s64 	%rd49, %rd1, %rd36;
	shl.b64 	%rd10, %rd3, 4;
	mul.lo.s64 	%rd11, %rd3, 12;
	shl.b64 	%rd37, %rd5, 2;
	add.s64 	%rd38, %rd37, %rd2;
	add.s64 	%rd48, %rd38, 8;
	mov.u64 	%rd50, %rd51;
$L__BB1_3:
	ld.global.f32 	%f7, [%rd48+-8];
	ld.global.f32 	%f8, [%rd49];
	fma.rn.f32 	%f9, %f7, %f8, %f21;
	st.global.f32 	[%rd6], %f9;
	ld.global.f32 	%f10, [%rd48+-4];
	shl.b64 	%rd39, %rd3, 2;
	add.s64 	%rd40, %rd49, %rd39;
	ld.global.f32 	%f11, [%rd40];
	fma.rn.f32 	%f12, %f10, %f11, %f9;
	st.global.f32 	[%rd6], %f12;
	ld.global.f32 	%f13, [%rd48];
	shl.b64 	%rd41, %rd3, 3;
	add.s64 	%rd42, %rd49, %rd41;
	ld.global.f32 	%f14, [%rd42];
	fma.rn.f32 	%f15, %f13, %f14, %f12;
	st.global.f32 	[%rd6], %f15;
	ld.global.f32 	%f16, [%rd48+4];
	add.s64 	%rd43, %rd49, %rd11;
	ld.global.f32 	%f17, [%rd43];
	fma.rn.f32 	%f21, %f16, %f17, %f15;
	st.global.f32 	[%rd6], %f21;
	add.s64 	%rd50, %rd50, -4;
	add.s64 	%rd49, %rd49, %rd10;
	add.s64 	%rd48, %rd48, 16;
	setp.ne.s64 	%p3, %rd50, 0;
	@%p3 bra 	$L__BB1_3;
$L__BB1_4:
	setp.eq.s64 	%p4, %rd52, 0;
	@%p4 bra 	$L__BB1_7;
	mad.lo.s64 	%rd44, %rd51, %rd3, %rd4;
	shl.b64 	%rd45, %rd44, 2;
	add.s64 	%rd54, %rd1, %rd45;
	shl.b64 	%rd21, %rd3, 2;
	add.s64 	%rd46, %rd51, %rd5;
	shl.b64 	%rd47, %rd46, 2;
	add.s64 	%rd53, %rd2, %rd47;
$L__BB1_6:
	.pragma "nounroll";
	ld.global.f32 	%f18, [%rd53];
	ld.global.f32 	%f19, [%rd54];
	fma.rn.f32 	%f21, %f18, %f19, %f21;
	st.global.f32 	[%rd6], %f21;
	add.s64 	%rd54, %rd54, %rd21;
	add.s64 	%rd53, %rd53, 4;
	add.s64 	%rd52, %rd52, -1;
	setp.ne.s64 	%p5, %rd52, 0;
	@%p5 bra 	$L__BB1_6;
$L__BB1_7:
	ret;

}


// ===== COMPILED SASS (sm_100) =====

	.target	sm_100

	.elftype	@"ET_EXEC"


//--------------------- .note.nv.tkinfo           --------------------------
	.section	.note.nv.tkinfo,"",@"SHT_NOTE"
	.sectionflags	@"SHF_NOTE_NV_TKINFO"
	.tkinfo
        /*0018*/ 	.word	0x00000002
        /*0030*/ 	.string	""
        /*0030*/ 	.string	"ptxas"
        /*0030*/ 	.string	"Cuda compilation tools, release 13.0, V13.0.88"
        /*0030*/ 	.string	"Build cuda_13.0.r13.0/compiler.36424714_0"
        /*0030*/ 	.string	"-arch sm_100 -m 64 "



//--------------------- .note.nv.cuinfo           --------------------------
	.section	.note.nv.cuinfo,"",@"SHT_NOTE"
	.sectionflags	@"SHF_NOTE_NV_CUINFO"
        /*0018*/ 	.short	0x0002
        /*001a*/ 	.short	0x0064
        /*001c*/ 	.short	0x0082
	.zero		2


//--------------------- .nv.info                  --------------------------
	.section	.nv.info,"",@"SHT_CUDA_INFO"
	.align	4


	//----- nvinfo : EIATTR_REGCOUNT
	.align		4
        /*0000*/ 	.byte	0x04, 0x2f
        /*0002*/ 	.short	(.L_1 - .L_0)
	.align		4
.L_0:
        /*0004*/ 	.word	index@(_Z11zero_matrixPf)
        /*0008*/ 	.word	0x00000008


	//----- nvinfo : EIATTR_FRAME_SIZE
	.align		4
.L_1:
        /*000c*/ 	.byte	0x04, 0x11
        /*000e*/ 	.short	(.L_3 - .L_2)
	.align		4
.L_2:
        /*0010*/ 	.word	index@(_Z11zero_matrixPf)
        /*0014*/ 	.word	0x00000000


	//----- nvinfo : EIATTR_REGCOUNT
	.align		4
.L_3:
        /*0018*/ 	.byte	0x04, 0x2f
        /*001a*/ 	.short	(.L_5 - .L_4)
	.align		4
.L_4:
        /*001c*/ 	.word	index@(_Z16matrix_by_matrixPfS_S_)
        /*0020*/ 	.word	0x00000020


	//----- nvinfo : EIATTR_FRAME_SIZE
	.align		4
.L_5:
        /*0024*/ 	.byte	0x04, 0x11
        /*0026*/ 	.short	(.L_7 - .L_6)
	.align		4
.L_6:
        /*0028*/ 	.word	index@(_Z16matrix_by_matrixPfS_S_)
        /*002c*/ 	.word	0x00000000


	//----- nvinfo : EIATTR_MIN_STACK_SIZE
	.align		4
.L_7:
        /*0030*/ 	.byte	0x04, 0x12
        /*0032*/ 	.short	(.L_9 - .L_8)
	.align		4
.L_8:
        /*0034*/ 	.word	index@(_Z16matrix_by_matrixPfS_S_)
        /*0038*/ 	.word	0x00000000


	//----- nvinfo : EIATTR_MIN_STACK_SIZE
	.align		4
.L_9:
        /*003c*/ 	.byte	0x04, 0x12
        /*003e*/ 	.short	(.L_11 - .L_10)
	.align		4
.L_10:
        /*0040*/ 	.word	index@(_Z11zero_matrixPf)
        /*0044*/ 	.word	0x00000000
.L_11:


//--------------------- .nv.compat                --------------------------
	.section	.nv.compat,"",@"SHT_CUDA_COMPAT_INFO"
	.align	4
        /*0000*/ 	.byte	0x02, 0x09, 0x00, 0x00, 0x02, 0x02, 0x01, 0x00, 0x02, 0x05, 0x05, 0x00, 0x03, 0x07, 0x01, 0x01
        /*0010*/ 	.byte	0x02, 0x03, 0x00, 0x00, 0x02, 0x06, 0x01, 0x00, 0x04, 0x0b, 0x08, 0x00, 0x09, 0x00, 0x00, 0x00
        /*0020*/ 	.byte	0x00, 0x00, 0x00, 0x00


//--------------------- .nv.info._Z16matrix_by_matrixPfS_S_ --------------------------
	.section	.nv.info._Z16matrix_by_matrixPfS_S_,"",@"SHT_CUDA_INFO"
	.sectionflags	@""
	.align	4


	//----- nvinfo : EIATTR_CUDA_API_VERSION
	.align		4
        /*0000*/ 	.byte	0x04, 0x37
        /*0002*/ 	.short	(.L_13 - .L_12)
.L_12:
        /*0004*/ 	.word	0x00000082


	//----- nvinfo : EIATTR_KPARAM_INFO
	.align		4
.L_13:
        /*0008*/ 	.byte	0x04, 0x17
        /*000a*/ 	.short	(.L_15 - .L_14)
.L_14:
        /*000c*/ 	.word	0x00000000
        /*0010*/ 	.short	0x0002
        /*0012*/ 	.short	0x0010
        /*0014*/ 	.byte	0x00, 0xf5, 0x21, 0x00


	//----- nvinfo : EIATTR_KPARAM_INFO
	.align		4
.L_15:
        /*0018*/ 	.byte	0x04, 0x17
        /*001a*/ 	.short	(.L_17 - .L_16)
.L_16:
        /*001c*/ 	.word	0x00000000
        /*0020*/ 	.short	0x0001
        /*0022*/ 	.short	0x0008
        /*0024*/ 	.byte	0x00, 0xf5, 0x21, 0x00


	//----- nvinfo : EIATTR_KPARAM_INFO
	.align		4
.L_17:
        /*0028*/ 	.byte	0x04, 0x17
        /*002a*/ 	.short	(.L_19 - .L_18)
.L_18:
        /*002c*/ 	.word	0x00000000
        /*0030*/ 	.short	0x0000
        /*0032*/ 	.short	0x0000
        /*0034*/ 	.byte	0x00, 0xf5, 0x21, 0x00


	//----- nvinfo : EIATTR_SPARSE_MMA_MASK
	.align		4
.L_19:
        /*0038*/ 	.byte	0x03, 0x50
        /*003a*/ 	.short	0x0000


	//----- nvinfo : EIATTR_MAXREG_COUNT
	.align		4
        /*003c*/ 	.byte	0x03, 0x1b
        /*003e*/ 	.short	0x00ff


	//----- nvinfo : EIATTR_MERCURY_ISA_VERSION
	.align		4
        /*0040*/ 	.byte	0x03, 0x5f
        /*0042*/ 	.short	0x0101


	//----- nvinfo : EIATTR_VRC_CTA_INIT_COUNT
	.align		4
        /*0044*/ 	.byte	0x02, 0x4a
	.zero		1
	.zero		1


	//----- nvinfo : EIATTR_EXIT_INSTR_OFFSETS
	.align		4
        /*0048*/ 	.byte	0x04, 0x1c
        /*004a*/ 	.short	(.L_21 - .L_20)


	//   ....[0]....
.L_20:
        /*004c*/ 	.word	0x000000a0


	//   ....[1]....
        /*0050*/ 	.word	0x00000fa0


	//   ....[2]....
        /*0054*/ 	.word	0x00001150


	//----- nvinfo : EIATTR_CBANK_PARAM_SIZE
	.align		4
.L_21:
        /*0058*/ 	.byte	0x03, 0x19
        /*005a*/ 	.short	0x0018


	//----- nvinfo : EIATTR_PARAM_CBANK
	.align		4
        /*005c*/ 	.byte	0x04, 0x0a
        /*005e*/ 	.short	(.L_23 - .L_22)
	.align		4
.L_22:
        /*0060*/ 	.word	index@(.nv.constant0._Z16matrix_by_matrixPfS_S_)
        /*0064*/ 	.short	0x0380
        /*0066*/ 	.short	0x0018


	//----- nvinfo : EIATTR_SW_WAR
	.align		4
.L_23:
        /*0068*/ 	.byte	0x04, 0x36
        /*006a*/ 	.short	(.L_25 - .L_24)
.L_24:
        /*006c*/ 	.word	0x00000008
.L_25:


//--------------------- .nv.info._Z11zero_matrixPf --------------------------
	.section	.nv.info._Z11zero_matrixPf,"",@"SHT_CUDA_INFO"
	.sectionflags	@""
	.align	4


	//----- nvinfo : EIATTR_CUDA_API_VERSION
	.align		4
        /*0000*/ 	.byte	0x04, 0x37
        /*0002*/ 	.short	(.L_27 - .L_26)
.L_26:
        /*0004*/ 	.word	0x00000082


	//----- nvinfo : EIATTR_KPARAM_INFO
	.align		4
.L_27:
        /*0008*/ 	.byte	0x04, 0x17
        /*000a*/ 	.short	(.L_29 - .L_28)
.L_28:
        /*000c*/ 	.word	0x00000000
        /*0010*/ 	.short	0x0000
        /*0012*/ 	.short	0x0000
        /*0014*/ 	.byte	0x00, 0xf5, 0x21, 0x00


	//----- nvinfo : EIATTR_SPARSE_MMA_MASK
	.align		4
.L_29:
        /*0018*/ 	.byte	0x03, 0x50
        /*001a*/ 	.short	0x0000


	//----- nvinfo : EIATTR_MAXREG_COUNT
	.align		4
        /*001c*/ 	.byte	0x03, 0x1b
        /*001e*/ 	.short	0x00ff


	//----- nvinfo : EIATTR_MERCURY_ISA_VERSION
	.align		4
        /*0020*/ 	.byte	0x03, 0x5f
        /*0022*/ 	.short	0x0101


	//----- nvinfo : EIATTR_VRC_CTA_INIT_COUNT
	.align		4
        /*0024*/ 	.byte	0x02, 0x4a
	.zero		1
	.zero		1


	//----- nvinfo : EIATTR_EXIT_INSTR_OFFSETS
	.align		4
        /*0028*/ 	.byte	0x04, 0x1c
        /*002a*/ 	.short	(.L_31 - .L_30)


	//   ....[0]....
.L_30:
        /*002c*/ 	.word	0x00000120


	//----- nvinfo : EIATTR_CBANK_PARAM_SIZE
	.align		4
.L_31:
        /*0030*/ 	.byte	0x03, 0x19
        /*0032*/ 	.short	0x0008


	//----- nvinfo : EIATTR_PARAM_CBANK
	.align		4
        /*0034*/ 	.byte	0x04, 0x0a
        /*0036*/ 	.short	(.L_33 - .L_32)
	.align		4
.L_32:
        /*0038*/ 	.word	index@(.nv.constant0._Z11zero_matrixPf)
        /*003c*/ 	.short	0x0380
        /*003e*/ 	.short	0x0008


	//----- nvinfo : EIATTR_SW_WAR
	.align		4
.L_33:
        /*0040*/ 	.byte	0x04, 0x36
        /*0042*/ 	.short	(.L_35 - .L_34)
.L_34:
        /*0044*/ 	.word	0x00000008
.L_35:


//--------------------- .nv.callgraph             --------------------------
	.section	.nv.callgraph,"",@"SHT_CUDA_CALLGRAPH"
	.align	4
	.sectionentsize	8
	.align		4
        /*0000*/ 	.word	0x00000000
	.align		4
        /*0004*/ 	.word	0xffffffff
	.align		4
        /*0008*/ 	.word	0x00000000
	.align		4
        /*000c*/ 	.word	0xfffffffe
	.align		4
        /*0010*/ 	.word	0x00000000
	.align		4
        /*0014*/ 	.word	0xfffffffd
	.align		4
        /*0018*/ 	.word	0x00000000
	.align		4
        /*001c*/ 	.word	0xfffffffc


//--------------------- .text._Z16matrix_by_matrixPfS_S_ --------------------------
	.section	.text._Z16matrix_by_matrixPfS_S_,"ax",@progbits
	.align	128
        .global         _Z16matrix_by_matrixPfS_S_
        .type           _Z16matrix_by_matrixPfS_S_,@function
        .size           _Z16matrix_by_matrixPfS_S_,(.L_x_8 - _Z16matrix_by_matrixPfS_S_)
        .other          _Z16matrix_by_matrixPfS_S_,@"STO_CUDA_ENTRY STV_DEFAULT"
_Z16matrix_by_matrixPfS_S_:
.text._Z16matrix_by_matrixPfS_S_:
[----:B------:R-:W-:Y:S01]  /*0000*/  LDC R1, c[0x0][0x37c] ;  /* 0x0000df00ff017b82 */ /* 0x000fe20000000800 */
[----:B------:R-:W0:Y:S07]  /*0010*/  LDCU UR4, c[0x0][0x360] ;  /* 0x00006c00ff0477ac */ /* 0x000e2e0008000800 */
[----:B------:R-:W0:Y:S01]  /*0020*/  LDC R0, c[0x0][0x370] ;  /* 0x0000dc00ff007b82 */ /* 0x000e220000000800 */
[----:B------:R-:W1:Y:S01]  /*0030*/  S2R R13, SR_CTAID.X ;  /* 0x00000000000d7919 */ /* 0x000e620000002500 */
[----:B------:R-:W2:Y:S06]  /*0040*/  S2R R2, SR_TID.X ;  /* 0x0000000000027919 */ /* 0x000eac0000002100 */
[----:B------:R-:W3:Y:S01]  /*0050*/  LDC R10, c[0x0][0x364] ;  /* 0x0000d900ff0a7b82 */ /* 0x000ee20000000800 */
[----:B------:R-:W4:Y:S07]  /*0060*/  S2R R11, SR_TID.Y ;  /* 0x00000000000b7919 */ /* 0x000f2e0000002200 */
[----:B------:R-:W0:Y:S02]  /*0070*/  S2UR UR5, SR_CTAID.Y ;  /* 0x00000000000579c3 */ /* 0x000e240000002600 */
[----:B0-----:R-:W-:-:S05]  /*0080*/  IMAD R0, R0, UR4, RZ ;  /* 0x0000000400007c24 */ /* 0x001fca000f8e02ff */
[----:B------:R-:W-:-:S13]  /*0090*/  ISETP.NE.AND P0, PT, R0, RZ, PT ;  /* 0x000000ff0000720c */ /* 0x000fda0003f05270 */
[----:B-1234-:R-:W-:Y:S05]  /*00a0*/  @!P0 EXIT ;  /* 0x000000000000894d */ /* 0x01efea0003800000 */
[----:B------:R-:W0:Y:S01]  /*00b0*/  LDCU.64 UR8, c[0x0][0x390] ;  /* 0x00007200ff0877ac */ /* 0x000e220008000a00 */
[----:B------:R-:W-:Y:S02]  /*00c0*/  IMAD R13, R13, UR4, R2 ;  /* 0x000000040d0d7c24 */ /* 0x000fe4000f8e0202 */
[----:B------:R-:W-:Y:S01]  /*00d0*/  IMAD R10, R10, UR5, R11 ;  /* 0x000000050a0a7c24 */ /* 0x000fe2000f8e020b */
[----:B------:R-:W1:Y:S01]  /*00e0*/  LDCU.64 UR6, c[0x0][0x358] ;  /* 0x00006b00ff0677ac */ /* 0x000e620008000a00 */
[----:B------:R-:W-:-:S03]  /*00f0*/  IMAD.WIDE.U32 R12, R13, R0, RZ ;  /* 0x000000000d0c7225 */ /* 0x000fc600078e00ff */
[----:B------:R-:W-:-:S05]  /*0100*/  IADD3 R2, P0, PT, R10, R12, RZ ;  /* 0x0000000c0a027210 */ /* 0x000fca0007f1e0ff */
[----:B------:R-:W-:Y:S01]  /*0110*/  IMAD.X R3, RZ, RZ, R13, P0 ;  /* 0x000000ffff037224 */ /* 0x000fe200000e060d */
[----:B0-----:R-:W-:-:S04]  /*0120*/  LEA R14, P0, R2, UR8, 0x2 ;  /* 0x00000008020e7c11 */ /* 0x001fc8000f8010ff */
[----:B------:R-:W-:Y:S02]  /*0130*/  LEA.HI.X R15, R2, UR9, R3, 0x2, P0 ;  /* 0x00000009020f7c11 */ /* 0x000fe400080f1403 */
[C---:B------:R-:W-:Y:S01]  /*0140*/  ISETP.GE.U32.AND P0, PT, R0.reuse, 0x4, PT ;  /* 0x000000040000780c */ /* 0x040fe20003f06070 */
[----:B------:R-:W-:Y:S02]  /*0150*/  UMOV UR4, URZ ;  /* 0x000000ff00047c82 */ /* 0x000fe40008000000 */
[----:B-1----:R0:W5:Y:S01]  /*0160*/  LDG.E R23, desc[UR6][R14.64] ;  /* 0x000000060e177981 */ /* 0x002162000c1e1900 */
[----:B------:R-:W-:Y:S02]  /*0170*/  LOP3.LUT R3, R0, 0x3, RZ, 0xc0, !PT ;  /* 0x0000000300037812 */ /* 0x000fe400078ec0ff */
[----:B------:R-:W-:-:S07]  /*0180*/  CS2R R4, SRZ ;  /* 0x0000000000047805 */ /* 0x000fce000001ff00 */
[----:B0-----:R-:W-:Y:S05]  /*0190*/  @!P0 BRA `(.L_x_0) ;  /* 0x0000000c00788947 */ /* 0x001fea0003800000 */
[----:B------:R-:W0:Y:S01]  /*01a0*/  LDCU.128 UR8, c[0x0][0x380] ;  /* 0x00007000ff0877ac */ /* 0x000e220008000c00 */
[C---:B------:R-:W-:Y:S01]  /*01b0*/  LOP3.LUT R5, R0.reuse, 0xfffffffc, RZ, 0xc0, !PT ;  /* 0xfffffffc00057812 */ /* 0x040fe200078ec0ff */
[----:B------:R-:W-:Y:S01]  /*01c0*/  IMAD.SHL.U32 R8, R0, 0x10, RZ ;  /* 0x0000001000087824 */ /* 0x000fe200078e00ff */
[----:B------:R-:W-:Y:S01]  /*01d0*/  SHF.R.U32.HI R22, RZ, 0x1c, R0 ;  /* 0x0000001cff167819 */ /* 0x000fe20000011600 */
[----:B------:R-:W-:Y:S01]  /*01e0*/  IMAD.MOV.U32 R6, RZ, RZ, RZ ;  /* 0x000000ffff067224 */ /* 0x000fe200078e00ff */
[----:B------:R-:W-:-:S04]  /*01f0*/  ISETP.GT.U32.AND P0, PT, R5, RZ, PT ;  /* 0x000000ff0500720c */ /* 0x000fc80003f04070 */
[----:B------:R-:W-:Y:S02]  /*0200*/  ISETP.GT.AND.EX P0, PT, RZ, RZ, PT, P0 ;  /* 0x000000ffff00720c */ /* 0x000fe40003f04300 */
[----:B0-----:R-:W-:Y:S02]  /*0210*/  LEA R16, P2, R12, UR8, 0x2 ;  /* 0x000000080c107c11 */ /* 0x001fe4000f8410ff */
[----:B------:R-:W-:Y:S02]  /*0220*/  LEA R9, P1, R10, UR10, 0x2 ;  /* 0x0000000a0a097c11 */ /* 0x000fe4000f8210ff */
[----:B------:R-:W-:Y:S02]  /*0230*/  LEA.HI.X R2, R12, UR9, R13, 0x2, P2 ;  /* 0x000000090c027c11 */ /* 0x000fe400090f140d */
[----:B------:R-:W-:Y:S02]  /*0240*/  IADD3 R16, P2, PT, R16, 0x8, RZ ;  /* 0x0000000810107810 */ /* 0x000fe40007f5e0ff */
[----:B------:R-:W-:-:S03]  /*0250*/  LEA.HI.X R7, R10, UR11, RZ, 0x2, P1 ;  /* 0x0000000b0a077c11 */ /* 0x000fc600088f14ff */
[----:B------:R-:W-:Y:S02]  /*0260*/  IMAD.X R17, RZ, RZ, R2, P2 ;  /* 0x000000ffff117224 */ /* 0x000fe400010e0602 */
[----:B------:R-:W-:Y:S01]  /*0270*/  IMAD.MOV.U32 R2, RZ, RZ, R5 ;  /* 0x000000ffff027224 */ /* 0x000fe200078e0005 */
[----:B------:R-:W-:Y:S06]  /*0280*/  @!P0 BRA `(.L_x_1) ;  /* 0x0000000800b48947 */ /* 0x000fec0003800000 */
[----:B------:R-:W-:Y:S02]  /*0290*/  ISETP.GT.U32.AND P1, PT, R2, 0xc, PT ;  /* 0x0000000c0200780c */ /* 0x000fe40003f24070 */
[----:B------:R-:W-:Y:S02]  /*02a0*/  PLOP3.LUT P0, PT, PT, PT, PT, 0x80, 0x8 ;  /* 0x000000000008781c */ /* 0x000fe40003f0f070 */
[----:B------:R-:W-:-:S13]  /*02b0*/  ISETP.GT.AND.EX P1, PT, R6, RZ, PT, P1 ;  /* 0x000000ff0600720c */ /* 0x000fda0003f24310 */
[----:B------:R-:W-:Y:S05]  /*02c0*/  @!P1 BRA `(.L_x_2) ;  /* 0x0000000400ac9947 */ /* 0x000fea0003800000 */
[----:B------:R-:W-:-:S13]  /*02d0*/  PLOP3.LUT P0, PT, PT, PT, PT, 0x8, 0x80 ;  /* 0x000000000080781c */ /* 0x000fda0003f0e170 */
.L_x_3:
[----:B------:R-:W-:Y:S01]  /*02e0*/  IMAD.MOV.U32 R20, RZ, RZ, R9 ;  /* 0x000000ffff147224 */ /* 0x000fe200078e0009 */
[----:B--2---:R-:W2:Y:S01]  /*02f0*/  LDG.E R24, desc[UR6][R16.64+-0x8] ;  /* 0xfffff80610187981 */ /* 0x004ea2000c1e1900 */
[----:B------:R-:W-:-:S05]  /*0300*/  IMAD.MOV.U32 R21, RZ, RZ, R7 ;  /* 0x000000ffff157224 */ /* 0x000fca00078e0007 */
[----:B------:R-:W2:Y:S01]  /*0310*/  LDG.E R25, desc[UR6][R20.64] ;  /* 0x0000000614197981 */ /* 0x000ea2000c1e1900 */
[----:B------:R-:W-:-:S04]  /*0320*/  LEA R18, P1, R0, R9, 0x2 ;  /* 0x0000000900127211 */ /* 0x000fc800078210ff */
[----:B------:R-:W-:Y:S01]  /*0330*/  LEA.HI.X R19, R0, R7, RZ, 0x2, P1 ;  /* 0x0000000700137211 */ /* 0x000fe200008f14ff */
[----:B--2--5:R-:W-:-:S05]  /*0340*/  FFMA R23, R24, R25, R23 ;  /* 0x0000001918177223 */ /* 0x024fca0000000017 */
[----:B------:R0:W-:Y:S04]  /*0350*/  STG.E desc[UR6][R14.64], R23 ;  /* 0x000000170e007986 */ /* 0x0001e8000c101906 */
[----:B------:R-:W2:Y:S04]  /*0360*/  LDG.E R18, desc[UR6][R18.64] ;  /* 0x0000000612127981 */ /* 0x000ea8000c1e1900 */
[----:B------:R-:W2:Y:S01]  /*0370*/  LDG.E R26, desc[UR6][R16.64+-0x4] ;  /* 0xfffffc06101a7981 */ /* 0x000ea2000c1e1900 */
[----:B------:R-:W-:-:S04]  /*0380*/  LEA R24, P1, R0, R9, 0x3 ;  /* 0x0000000900187211 */ /* 0x000fc800078218ff */
[----:B------:R-:W-:Y:S01]  /*0390*/  LEA.HI.X R25, R0, R7, RZ, 0x3, P1 ;  /* 0x0000000700197211 */ /* 0x000fe200008f1cff */
[----:B--2---:R-:W-:-:S05]  /*03a0*/  FFMA R27, R26, R18, R23 ;  /* 0x000000121a1b7223 */ /* 0x004fca0000000017 */
[----:B------:R-:W-:Y:S04]  /*03b0*/  STG.E desc[UR6][R14.64], R27 ;  /* 0x0000001b0e007986 */ /* 0x000fe8000c101906 */
[----:B------:R-:W0:Y:S04]  /*03c0*/  LDG.E R24, desc[UR6][R24.64] ;  /* 0x0000000618187981 */ /* 0x000e28000c1e1900 */
[----:B------:R-:W0:Y:S01]  /*03d0*/  LDG.E R26, desc[UR6][R16.64] ;  /* 0x00000006101a7981 */ /* 0x000e22000c1e1900 */
[----:B------:R-:W-:Y:S01]  /*03e0*/  IMAD.WIDE.U32 R20, R0, 0xc, R20 ;  /* 0x0000000c00147825 */ /* 0x000fe200078e0014 */
[----:B------:R-:W-:-:S03]  /*03f0*/  UMOV UR5, URZ ;  /* 0x000000ff00057c82 */ /* 0x000fc60008000000 */
[----:B------:R-:W-:Y:S02]  /*0400*/  VIADD R21, R21, UR5 ;  /* 0x0000000515157c36 */ /* 0x000fe40008000000 */
[----:B0-----:R-:W-:-:S05]  /*0410*/  FFMA R23, R26, R24, R27 ;  /* 0x000000181a177223 */ /* 0x001fca000000001b */
[----:B------:R-:W-:Y:S04]  /*0420*/  STG.E desc[UR6][R14.64], R23 ;  /* 0x000000170e007986 */ /* 0x000fe8000c101906 */
[----:B------:R-:W2:Y:S04]  /*0430*/  LDG.E R20, desc[UR6][R20.64] ;  /* 0x0000000614147981 */ /* 0x000ea8000c1e1900 */
[----:B------:R-:W2:Y:S01]  /*0440*/  LDG.E R26, desc[UR6][R16.64+0x4] ;  /* 0x00000406101a7981 */ /* 0x000ea2000c1e1900 */
[----:B------:R-:W-:-:S05]  /*0450*/  IADD3 R18, P1, PT, R8, R9, RZ ;  /* 0x0000000908127210 */ /* 0x000fca0007f3e0ff */
[----:B------:R-:W-:Y:S02]  /*0460*/  IMAD.X R19, R22, 0x1, R7, P1 ;  /* 0x0000000116137824 */ /* 0x000fe400008e0607 */
[----:B--2---:R-:W-:-:S05]  /*0470*/  FFMA R7, R26, R20, R23 ;  /* 0x000000141a077223 */ /* 0x004fca0000000017 */
[----:B------:R0:W-:Y:S04]  /*0480*/  STG.E desc[UR6][R14.64], R7 ;  /* 0x000000070e007986 */ /* 0x0001e8000c101906 */
[----:B------:R-:W2:Y:S04]  /*0490*/  LDG.E R26, desc[UR6][R16.64+0x8] ;  /* 0x00000806101a7981 */ /* 0x000ea8000c1e1900 */
[----:B------:R-:W2:Y:S01]  /*04a0*/  LDG.E R9, desc[UR6][R18.64] ;  /* 0x0000000612097981 */ /* 0x000ea2000c1e1900 */
[----:B------:R-:W-:-:S04]  /*04b0*/  LEA R24, P1, R0, R18, 0x2 ;  /* 0x0000001200187211 */ /* 0x000fc800078210ff */
[----:B------:R-:W-:Y:S01]  /*04c0*/  LEA.HI.X R25, R0, R19, RZ, 0x2, P1 ;  /* 0x0000001300197211 */ /* 0x000fe200008f14ff */
[----:B--2---:R-:W-:-:S05]  /*04d0*/  FFMA R9, R26, R9, R7 ;  /* 0x000000091a097223 */ /* 0x004fca0000000007 */
[----:B------:R1:W-:Y:S04]  /*04e0*/  STG.E desc[UR6][R14.64], R9 ;  /* 0x000000090e007986 */ /* 0x0003e8000c101906 */
[----:B------:R-:W0:Y:S04]  /*04f0*/  LDG.E R24, desc[UR6][R24.64] ;  /* 0x0000000618187981 */ /* 0x000e28000c1e1900 */
[----:B------:R-:W0:Y:S01]  /*0500*/  LDG.E R26, desc[UR6][R16.64+0xc] ;  /* 0x00000c06101a7981 */ /* 0x000e22000c1e1900 */
[----:B------:R-:W-:-:S04]  /*0510*/  LEA R20, P1, R0, R18, 0x3 ;  /* 0x0000001200147211 */ /* 0x000fc800078218ff */
[----:B------:R-:W-:Y:S01]  /*0520*/  LEA.HI.X R21, R0, R19, RZ, 0x3, P1 ;  /* 0x0000001300157211 */ /* 0x000fe200008f1cff */
[----:B0-----:R-:W-:-:S05]  /*0530*/  FFMA R7, R26, R24, R9 ;  /* 0x000000181a077223 */ /* 0x001fca0000000009 */
[----:B------:R0:W-:Y:S04]  /*0540*/  STG.E desc[UR6][R14.64], R7 ;  /* 0x000000070e007986 */ /* 0x0001e8000c101906 */
[----:B------:R-:W1:Y:S04]  /*0550*/  LDG.E R20, desc[UR6][R20.64] ;  /* 0x0000000614147981 */ /* 0x000e68000c1e1900 */
[----:B------:R-:W1:Y:S01]  /*0560*/  LDG.E R28, desc[UR6][R16.64+0x10] ;  /* 0x00001006101c7981 */ /* 0x000e62000c1e1900 */
[----:B------:R-:W-:-:S04]  /*0570*/  IMAD.WIDE.U32 R26, R0, 0xc, R18 ;  /* 0x0000000c001a7825 */ /* 0x000fc800078e0012 */
[----:B------:R-:W-:Y:S02]  /*0580*/  VIADD R27, R27, UR5 ;  /* 0x000000051b1b7c36 */ /* 0x000fe40008000000 */
[----:B-1----:R-:W-:-:S05]  /*0590*/  FFMA R9, R28, R20, R7 ;  /* 0x000000141c097223 */ /* 0x002fca0000000007 */
[----:B------:R-:W-:Y:S04]  /*05a0*/  STG.E desc[UR6][R14.64], R9 ;  /* 0x000000090e007986 */ /* 0x000fe8000c101906 */
[----:B------:R-:W0:Y:S04]  /*05b0*/  LDG.E R26, desc[UR6][R26.64] ;  /* 0x000000061a1a7981 */ /* 0x000e28000c1e1900 */
[----:B------:R-:W0:Y:S01]  /*05c0*/  LDG.E R24, desc[UR6][R16.64+0x14] ;  /* 0x0000140610187981 */ /* 0x000e22000c1e1900 */
[----:B------:R-:W-:-:S05]  /*05d0*/  IADD3 R18, P1, PT, R8, R18, RZ ;  /* 0x0000001208127210 */ /* 0x000fca0007f3e0ff */
[----:B------:R-:W-:Y:S02]  /*05e0*/  IMAD.X R19, R22, 0x1, R19, P1 ;  /* 0x0000000116137824 */ /* 0x000fe400008e0613 */
[----:B0-----:R-:W-:-:S05]  /*05f0*/  FFMA R7, R24, R26, R9 ;  /* 0x0000001a18077223 */ /* 0x001fca0000000009 */
        /* <DEDUP_REMOVED lines=9> */
[----:B------:R-:W-:-:S04]  /*0690*/  LEA R24, P1, R0, R18, 0x3 ;  /* 0x0000001200187211 */ /* 0x000fc800078218ff */
[----:B------:R-:W-:Y:S01]  /*06a0*/  LEA.HI.X R25, R0, R19, RZ, 0x3, P1 ;  /* 0x0000001300197211 */ /* 0x000fe200008f1cff */
[----:B0-----:R-:W-:-:S05]  /*06b0*/  FFMA R7, R26, R20, R23 ;  /* 0x000000141a077223 */ /* 0x001fca0000000017 */
[----:B------:R0:W-:Y:S04]  /*06c0*/  STG.E desc[UR6][R14.64], R7 ;  /* 0x000000070e007986 */ /* 0x0001e8000c101906 */
[----:B------:R-:W2:Y:S04]  /*06d0*/  LDG.E R24, desc[UR6][R24.64] ;  /* 0x0000000618187981 */ /* 0x000ea8000c1e1900 */
[----:B------:R-:W2:Y:S01]  /*06e0*/  LDG.E R28, desc[UR6][R16.64+0x20] ;  /* 0x00002006101c7981 */ /* 0x000ea2000c1e1900 */
[----:B------:R-:W-:-:S04]  /*06f0*/  IMAD.WIDE.U32 R26, R0, 0xc, R18 ;  /* 0x0000000c001a7825 */ /* 0x000fc800078e0012 */
[----:B------:R-:W-:Y:S02]  /*0700*/  VIADD R27, R27, UR5 ;  /* 0x000000051b1b7c36 */ /* 0x000fe40008000000 */
[----:B--2---:R-:W-:-:S05]  /*0710*/  FFMA R9, R28, R24, R7 ;  /* 0x000000181c097223 */ /* 0x004fca0000000007 */
        /* <DEDUP_REMOVED lines=22> */
[----:B------:R-:W-:Y:S01]  /*0880*/  VIADD R27, R27, UR5 ;  /* 0x000000051b1b7c36 */ /* 0x000fe20008000000 */
[----:B------:R-:W-:Y:S01]  /*0890*/  IADD3 R2, P1, PT, R2, -0x10, RZ ;  /* 0xfffffff002027810 */ /* 0x000fe20007f3e0ff */
[----:B--2---:R-:W-:-:S05]  /*08a0*/  FFMA R29, R28, R24, R7 ;  /* 0x000000181c1d7223 */ /* 0x004fca0000000007 */
[----:B------:R2:W-:Y:S04]  /*08b0*/  STG.E desc[UR6][R14.64], R29 ;  /* 0x0000001d0e007986 */ /* 0x0005e8000c101906 */
[----:B-1----:R-:W3:Y:S04]  /*08c0*/  LDG.E R23, desc[UR6][R26.64] ;  /* 0x000000061a177981 */ /* 0x002ee8000c1e1900 */
[----:B------:R1:W3:Y:S01]  /*08d0*/  LDG.E R20, desc[UR6][R16.64+0x34] ;  /* 0x0000340610147981 */ /* 0x0002e2000c1e1900 */
[----:B------:R-:W-:Y:S02]  /*08e0*/  IADD3.X R6, PT, PT, R6, -0x1, RZ, P1, !PT ;  /* 0xffffffff06067810 */ /* 0x000fe40000ffe4ff */
[----:B------:R-:W-:-:S02]  /*08f0*/  ISETP.GT.U32.AND P1, PT, R2, 0xc, PT ;  /* 0x0000000c0200780c */ /* 0x000fc40003f24070 */
[----:B------:R-:W-:Y:S02]  /*0900*/  IADD3 R9, P3, PT, R8, R18, RZ ;  /* 0x0000001208097210 */ /* 0x000fe40007f7e0ff */
[----:B------:R-:W-:Y:S02]  /*0910*/  ISETP.GT.AND.EX P1, PT, R6, RZ, PT, P1 ;  /* 0x000000ff0600720c */ /* 0x000fe40003f24310 */
[----:B-1----:R-:W-:Y:S01]  /*0920*/  IADD3 R16, P2, PT, R16, 0x40, RZ ;  /* 0x0000004010107810 */ /* 0x002fe20007f5e0ff */
[----:B0-----:R-:W-:-:S04]  /*0930*/  IMAD.X R7, R22, 0x1, R19, P3 ;  /* 0x0000000116077824 */ /* 0x001fc800018e0613 */
[----:B------:R-:W-:Y:S02]  /*0940*/  IMAD.X R17, RZ, RZ, R17, P2 ;  /* 0x000000ffff117224 */ /* 0x000fe400010e0611 */
[----:B---3--:R-:W-:-:S05]  /*0950*/  FFMA R23, R20, R23, R29 ;  /* 0x0000001714177223 */ /* 0x008fca000000001d */
[----:B------:R2:W-:Y:S01]  /*0960*/  STG.E desc[UR6][R14.64], R23 ;  /* 0x000000170e007986 */ /* 0x0005e2000c101906 */
[----:B------:R-:W-:Y:S05]  /*0970*/  @P1 BRA `(.L_x_3) ;  /* 0xfffffff800581947 */ /* 0x000fea000383ffff */
.L_x_2:
[----:B------:R-:W-:-:S04]  /*0980*/  ISETP.GT.U32.AND P1, PT, R2, 0x4, PT ;  /* 0x000000040200780c */ /* 0x000fc80003f24070 */
[----:B------:R-:W-:-:S13]  /*0990*/  ISETP.GT.AND.EX P1, PT, R6, RZ, PT, P1 ;  /* 0x000000ff0600720c */ /* 0x000fda0003f24310 */
[----:B------:R-:W-:Y:S05]  /*09a0*/  @!P1 BRA `(.L_x_4) ;  /* 0x0000000000e09947 */ /* 0x000fea0003800000 */
[----:B------:R-:W-:Y:S01]  /*09b0*/  IMAD.MOV.U32 R18, RZ, RZ, R9 ;  /* 0x000000ffff127224 */ /* 0x000fe200078e0009 */
[----:B------:R-:W2:Y:S01]  /*09c0*/  LDG.E R24, desc[UR6][R16.64+-0x8] ;  /* 0xfffff80610187981 */ /* 0x000ea2000c1e1900 */
        /* <DEDUP_REMOVED lines=42> */
[----:B------:R3:W-:Y:S04]  /*0c70*/  STG.E desc[UR6][R14.64], R29 ;  /* 0x0000001d0e007986 */ /* 0x0007e8000c101906 */
[----:B------:R-:W2:Y:S04]  /*0c80*/  LDG.E R23, desc[UR6][R26.64] ;  /* 0x000000061a177981 */ /* 0x000ea8000c1e1900 */
[----:B------:R4:W2:Y:S01]  /*0c90*/  LDG.E R20, desc[UR6][R16.64+0x14] ;  /* 0x0000140610147981 */ /* 0x0008a2000c1e1900 */
[----:B-1----:R-:W-:Y:S02]  /*0ca0*/  IADD3 R9, P2, PT, R8, R18, RZ ;  /* 0x0000001208097210 */ /* 0x002fe40007f5e0ff */
[----:B------:R-:W-:-:S02]  /*0cb0*/  IADD3 R2, P1, PT, R2, -0x8, RZ ;  /* 0xfffffff802027810 */ /* 0x000fc40007f3e0ff */
[----:B------:R-:W-:Y:S01]  /*0cc0*/  PLOP3.LUT P0, PT, PT, PT, PT, 0x8, 0x80 ;  /* 0x000000000080781c */ /* 0x000fe20003f0e170 */
[----:B0-----:R-:W-:Y:S01]  /*0cd0*/  IMAD.X R7, R22, 0x1, R19, P2 ;  /* 0x0000000116077824 */ /* 0x001fe200010e0613 */
[----:B------:R-:W-:Y:S02]  /*0ce0*/  IADD3.X R6, PT, PT, R6, -0x1, RZ, P1, !PT ;  /* 0xffffffff06067810 */ /* 0x000fe40000ffe4ff */
[----:B----4-:R-:W-:-:S05]  /*0cf0*/  IADD3 R16, P3, PT, R16, 0x20, RZ ;  /* 0x0000002010107810 */ /* 0x010fca0007f7e0ff */
[----:B------:R-:W-:Y:S02]  /*0d00*/  IMAD.X R17, RZ, RZ, R17, P3 ;  /* 0x000000ffff117224 */ /* 0x000fe400018e0611 */
[----:B--2---:R-:W-:-:S05]  /*0d10*/  FFMA R23, R20, R23, R29 ;  /* 0x0000001714177223 */ /* 0x004fca000000001d */
[----:B------:R3:W-:Y:S02]  /*0d20*/  STG.E desc[UR6][R14.64], R23 ;  /* 0x000000170e007986 */ /* 0x0007e4000c101906 */
.L_x_4:
[----:B------:R-:W-:-:S04]  /*0d30*/  ISETP.NE.U32.AND P1, PT, R2, RZ, PT ;  /* 0x000000ff0200720c */ /* 0x000fc80003f25070 */
[----:B------:R-:W-:-:S13]  /*0d40*/  ISETP.NE.OR.EX P0, PT, R6, RZ, P0, P1 ;  /* 0x000000ff0600720c */ /* 0x000fda0000705710 */
[----:B------:R-:W-:Y:S05]  /*0d50*/  @!P0 BRA `(.L_x_0) ;  /* 0x0000000000888947 */ /* 0x000fea0003800000 */
.L_x_1:
[----:B------:R-:W-:Y:S01]  /*0d60*/  IMAD.MOV.U32 R18, RZ, RZ, R9 ;  /* 0x000000ffff127224 */ /* 0x000fe200078e0009 */
[----:B------:R-:W2:Y:S01]  /*0d70*/  LDG.E R24, desc[UR6][R16.64+-0x8] ;  /* 0xfffff80610187981 */ /* 0x000ea2000c1e1900 */
[----:B------:R-:W-:-:S05]  /*0d80*/  IMAD.MOV.U32 R19, RZ, RZ, R7 ;  /* 0x000000ffff137224 */ /* 0x000fca00078e0007 */
[----:B------:R-:W2:Y:S01]  /*0d90*/  LDG.E R25, desc[UR6][R18.64] ;  /* 0x0000000612197981 */ /* 0x000ea2000c1e1900 */
[----:B------:R-:W-:-:S04]  /*0da0*/  LEA R20, P0, R0, R9, 0x2 ;  /* 0x0000000900147211 */ /* 0x000fc800078010ff */
[----:B-1----:R-:W-:Y:S01]  /*0db0*/  LEA.HI.X R21, R0, R7, RZ, 0x2, P0 ;  /* 0x0000000700157211 */ /* 0x002fe200000f14ff */
[----:B--23-5:R-:W-:-:S05]  /*0dc0*/  FFMA R23, R24, R25, R23 ;  /* 0x0000001918177223 */ /* 0x02cfca0000000017 */
[----:B------:R0:W-:Y:S04]  /*0dd0*/  STG.E desc[UR6][R14.64], R23 ;  /* 0x000000170e007986 */ /* 0x0001e8000c101906 */
[----:B------:R-:W2:Y:S04]  /*0de0*/  LDG.E R20, desc[UR6][R20.64] ;  /* 0x0000000614147981 */ /* 0x000ea8000c1e1900 */
[----:B------:R-:W2:Y:S01]  /*0df0*/  LDG.E R26, desc[UR6][R16.64+-0x4] ;  /* 0xfffffc06101a7981 */ /* 0x000ea2000c1e1900 */
[----:B------:R-:W-:-:S04]  /*0e00*/  LEA R24, P0, R0, R9, 0x3 ;  /* 0x0000000900187211 */ /* 0x000fc800078018ff */
[----:B------:R-:W-:Y:S01]  /*0e10*/  LEA.HI.X R25, R0, R7, RZ, 0x3, P0 ;  /* 0x0000000700197211 */ /* 0x000fe200000f1cff */
[----:B--2---:R-:W-:-:S05]  /*0e20*/  FFMA R27, R26, R20, R23 ;  /* 0x000000141a1b7223 */ /* 0x004fca0000000017 */
[----:B------:R1:W-:Y:S04]  /*0e30*/  STG.E desc[UR6][R14.64], R27 ;  /* 0x0000001b0e007986 */ /* 0x0003e8000c101906 */
[----:B------:R-:W2:Y:S04]  /*0e40*/  LDG.E R24, desc[UR6][R24.64] ;  /* 0x0000000618187981 */ /* 0x000ea8000c1e1900 */
[----:B------:R-:W2:Y:S01]  /*0e50*/  LDG.E R26, desc[UR6][R16.64] ;  /* 0x00000006101a7981 */ /* 0x000ea2000c1e1900 */
[----:B------:R-:W-:Y:S01]  /*0e60*/  IMAD.WIDE.U32 R18, R0, 0xc, R18 ;  /* 0x0000000c00127825 */ /* 0x000fe200078e0012 */
[----:B------:R-:W-:-:S03]  /*0e70*/  UMOV UR5, URZ ;  /* 0x000000ff00057c82 */ /* 0x000fc60008000000 */
[----:B------:R-:W-:Y:S01]  /*0e80*/  VIADD R19, R19, UR5 ;  /* 0x0000000513137c36 */ /* 0x000fe20008000000 */
[----:B------:R-:W-:Y:S01]  /*0e90*/  IADD3 R2, P0, PT, R2, -0x4, RZ ;  /* 0xfffffffc02027810 */ /* 0x000fe20007f1e0ff */
[----:B--2---:R-:W-:-:S05]  /*0ea0*/  FFMA R21, R26, R24, R27 ;  /* 0x000000181a157223 */ /* 0x004fca000000001b */
[----:B------:R1:W-:Y:S04]  /*0eb0*/  STG.E desc[UR6][R14.64], R21 ;  /* 0x000000150e007986 */ /* 0x0003e8000c101906 */
[----:B------:R-:W0:Y:S04]  /*0ec0*/  LDG.E R18, desc[UR6][R18.64] ;  /* 0x0000000612127981 */ /* 0x000e28000c1e1900 */
[----:B------:R2:W0:Y:S01]  /*0ed0*/  LDG.E R20, desc[UR6][R16.64+0x4] ;  /* 0x0000040610147981 */ /* 0x000422000c1e1900 */
[----:B------:R-:W-:Y:S02]  /*0ee0*/  IADD3.X R6, PT, PT, R6, -0x1, RZ, P0, !PT ;  /* 0xffffffff06067810 */ /* 0x000fe400007fe4ff */
[----:B------:R-:W-:-:S02]  /*0ef0*/  ISETP.NE.U32.AND P0, PT, R2, RZ, PT ;  /* 0x000000ff0200720c */ /* 0x000fc40003f05070 */
[----:B------:R-:W-:Y:S02]  /*0f00*/  IADD3 R9, P2, PT, R8, R9, RZ ;  /* 0x0000000908097210 */ /* 0x000fe40007f5e0ff */
[----:B------:R-:W-:Y:S02]  /*0f10*/  ISETP.NE.AND.EX P0, PT, R6, RZ, PT, P0 ;  /* 0x000000ff0600720c */ /* 0x000fe40003f05300 */
[----:B--2---:R-:W-:Y:S01]  /*0f20*/  IADD3 R16, P1, PT, R16, 0x10, RZ ;  /* 0x0000001010107810 */ /* 0x004fe20007f3e0ff */
[----:B------:R-:W-:-:S04]  /*0f30*/  IMAD.X R7, R22, 0x1, R7, P2 ;  /* 0x0000000116077824 */ /* 0x000fc800010e0607 */
[----:B------:R-:W-:Y:S02]  /*0f40*/  IMAD.X R17, RZ, RZ, R17, P1 ;  /* 0x000000ffff117224 */ /* 0x000fe400008e0611 */
[----:B0-----:R-:W-:-:S05]  /*0f50*/  FFMA R23, R20, R18, R21 ;  /* 0x0000001214177223 */ /* 0x001fca0000000015 */
[----:B------:R1:W-:Y:S01]  /*0f60*/  STG.E desc[UR6][R14.64], R23 ;  /* 0x000000170e007986 */ /* 0x0003e2000c101906 */
[----:B------:R-:W-:Y:S05]  /*0f70*/  @P0 BRA `(.L_x_1) ;  /* 0xfffffffc00780947 */ /* 0x000fea000383ffff */
.L_x_0:
[----:B------:R-:W-:-:S04]  /*0f80*/  ISETP.NE.U32.AND P0, PT, R3, RZ, PT ;  /* 0x000000ff0300720c */ /* 0x000fc80003f05070 */
[----:B------:R-:W-:-:S13]  /*0f90*/  ISETP.NE.AND.EX P0, PT, R4, RZ, PT, P0 ;  /* 0x000000ff0400720c */ /* 0x000fda0003f05300 */
[----:B------:R-:W-:Y:S05]  /*0fa0*/  @!P0 EXIT ;  /* 0x000000000000894d */ /* 0x000fea0003800000 */
[----:B------:R-:W0:Y:S01]  /*0fb0*/  LDCU.128 UR8, c[0x0][0x380] ;  /* 0x00007000ff0877ac */ /* 0x000e220008000c00 */
[----:B------:R-:W-:Y:S01]  /*0fc0*/  IMAD.MOV.U32 R11, RZ, RZ, RZ ;  /* 0x000000ffff0b7224 */ /* 0x000fe200078e00ff */
[-C--:B------:R-:W-:Y:S01]  /*0fd0*/  IADD3 R7, P1, PT, R12, R5.reuse, RZ ;  /* 0x000000050c077210 */ /* 0x080fe20007f3e0ff */
[----:B------:R-:W-:-:S03]  /*0fe0*/  IMAD.WIDE.U32 R10, R0, R5, R10 ;  /* 0x00000005000a7225 */ /* 0x000fc600078e000a */
[----:B------:R-:W-:Y:S01]  /*0ff0*/  IADD3.X R12, PT, PT, R13, UR4, RZ, P1, !PT ;  /* 0x000000040d0c7c10 */ /* 0x000fe20008ffe4ff */
[----:B------:R-:W-:-:S04]  /*1000*/  IMAD R5, R0, UR4, RZ ;  /* 0x0000000400057c24 */ /* 0x000fc8000f8e02ff */
[----:B------:R-:W-:Y:S01]  /*1010*/  IMAD.IADD R5, R11, 0x1, R5 ;  /* 0x000000010b057824 */ /* 0x000fe200078e0205 */
[C---:B0-----:R-:W-:Y:S02]  /*1020*/  LEA R6, P2, R7.reuse, UR8, 0x2 ;  /* 0x0000000807067c11 */ /* 0x041fe4000f8410ff */
[C---:B------:R-:W-:Y:S02]  /*1030*/  LEA R17, P0, R10.reuse, UR10, 0x2 ;  /* 0x0000000a0a117c11 */ /* 0x040fe4000f8010ff */
[----:B------:R-:W-:Y:S02]  /*1040*/  LEA.HI.X R7, R7, UR9, R12, 0x2, P2 ;  /* 0x0000000907077c11 */ /* 0x000fe400090f140c */
[----:B------:R-:W-:-:S09]  /*1050*/  LEA.HI.X R10, R10, UR11, R5, 0x2, P0 ;  /* 0x0000000b0a0a7c11 */ /* 0x000fd200080f1405 */
.L_x_5:
[----:B------:R-:W-:Y:S01]  /*1060*/  IMAD.MOV.U32 R8, RZ, RZ, R17 ;  /* 0x000000ffff087224 */ /* 0x000fe200078e0011 */
[----:B0-----:R0:W1:Y:S01]  /*1070*/  LDG.E R2, desc[UR6][R6.64] ;  /* 0x0000000606027981 */ /* 0x001062000c1e1900 */
[----:B------:R-:W-:-:S05]  /*1080*/  IMAD.MOV.U32 R9, RZ, RZ, R10 ;  /* 0x000000ffff097224 */ /* 0x000fca00078e000a */
[----:B------:R-:W1:Y:S01]  /*1090*/  LDG.E R5, desc[UR6][R8.64] ;  /* 0x0000000608057981 */ /* 0x000e62000c1e1900 */
[----:B------:R-:W-:-:S04]  /*10a0*/  IADD3 R3, P0, PT, R3, -0x1, RZ ;  /* 0xffffffff03037810 */ /* 0x000fc80007f1e0ff */
[----:B------:R-:W-:Y:S02]  /*10b0*/  IADD3.X R4, PT, PT, R4, -0x1, RZ, P0, !PT ;  /* 0xffffffff04047810 */ /* 0x000fe400007fe4ff */
[----:B------:R-:W-:-:S04]  /*10c0*/  ISETP.NE.U32.AND P0, PT, R3, RZ, PT ;  /* 0x000000ff0300720c */ /* 0x000fc80003f05070 */
[----:B------:R-:W-:Y:S02]  /*10d0*/  ISETP.NE.AND.EX P0, PT, R4, RZ, PT, P0 ;  /* 0x000000ff0400720c */ /* 0x000fe40003f05300 */
[----:B0-----:R-:W-:Y:S02]  /*10e0*/  IADD3 R6, P2, PT, R6, 0x4, RZ ;  /* 0x0000000406067810 */ /* 0x001fe40007f5e0ff */
[----:B------:R-:W-:-:S03]  /*10f0*/  LEA R17, P1, R0, R17, 0x2 ;  /* 0x0000001100117211 */ /* 0x000fc600078210ff */
[----:B------:R-:W-:Y:S01]  /*1100*/  IMAD.X R7, RZ, RZ, R7, P2 ;  /* 0x000000ffff077224 */ /* 0x000fe200010e0607 */
[----:B------:R-:W-:Y:S01]  /*1110*/  LEA.HI.X R10, R0, R10, RZ, 0x2, P1 ;  /* 0x0000000a000a7211 */ /* 0x000fe200008f14ff */
[----:B-123-5:R-:W-:-:S05]  /*1120*/  FFMA R23, R2, R5, R23 ;  /* 0x0000000502177223 */ /* 0x02efca0000000017 */
[----:B------:R0:W-:Y:S01]  /*1130*/  STG.E desc[UR6][R14.64], R23 ;  /* 0x000000170e007986 */ /* 0x0001e2000c101906 */
[----:B------:R-:W-:Y:S05]  /*1140*/  @P0 BRA `(.L_x_5) ;  /* 0xfffffffc00c40947 */ /* 0x000fea000383ffff */
[----:B------:R-:W-:Y:S05]  /*1150*/  EXIT ;  /* 0x000000000000794d */ /* 0x000fea0003800000 */
.L_x_6:
[----:B------:R-:W-:-:S00]  /*1160*/  BRA `(.L_x_6) ;  /* 0xfffffffc00fc7947 */ /* 0x000fc0000383ffff */
[----:B------:R-:W-:-:S00]  /*1170*/  NOP ;  /* 0x0000000000007918 */ /* 0x000fc00000000000 */
        /* <DEDUP_REMOVED lines=8> */
.L_x_8:


//--------------------- .text._Z11zero_matrixPf   --------------------------
	.section	.text._Z11zero_matrixPf,"ax",@progbits
	.align	128
        .global         _Z11zero_matrixPf
        .type           _Z11zero_matrixPf,@function
        .size           _Z11zero_matrixPf,(.L_x_9 - _Z11zero_matrixPf)
        .other          _Z11zero_matrixPf,@"STO_CUDA_ENTRY STV_DEFAULT"
_Z11zero_matrixPf:
.text._Z11zero_matrixPf:
[----:B------:R-:W-:Y:S01]  /*0000*/  LDC R1, c[0x0][0x37c] ;  /* 0x0000df00ff017b82 */ /* 0x000fe20000000800 */
[----:B------:R-:W0:Y:S01]  /*0010*/  S2R R3, SR_TID.Y ;  /* 0x0000000000037919 */ /* 0x000e220000002200 */
[----:B------:R-:W1:Y:S06]  /*0020*/  LDCU UR5, c[0x0][0x360] ;  /* 0x00006c00ff0577ac */ /* 0x000e6c0008000800 */
[----:B------:R-:W0:Y:S01]  /*0030*/  S2UR UR6, SR_CTAID.Y ;  /* 0x00000000000679c3 */ /* 0x000e220000002600 */
[----:B------:R-:W2:Y:S01]  /*0040*/  S2R R5, SR_CTAID.X ;  /* 0x0000000000057919 */ /* 0x000ea20000002500 */
[----:B------:R-:W1:Y:S01]  /*0050*/  LDCU UR4, c[0x0][0x370] ;  /* 0x00006e00ff0477ac */ /* 0x000e620008000800 */
[----:B------:R-:W2:Y:S01]  /*0060*/  S2R R0, SR_TID.X ;  /* 0x0000000000007919 */ /* 0x000ea20000002100 */
[----:B------:R-:W3:Y:S04]  /*0070*/  LDCU.64 UR8, c[0x0][0x380] ;  /* 0x00007000ff0877ac */ /* 0x000ee80008000a00 */
[----:B------:R-:W0:Y:S01]  /*0080*/  LDC R2, c[0x0][0x364] ;  /* 0x0000d900ff027b82 */ /* 0x000e220000000800 */
[----:B-1----:R-:W-:Y:S01]  /*0090*/  UIMAD UR4, UR5, UR4, URZ ;  /* 0x00000004050472a4 */ /* 0x002fe2000f8e02ff */
[----:B0-----:R-:W-:-:S02]  /*00a0*/  IMAD R2, R2, UR6, R3 ;  /* 0x0000000602027c24 */ /* 0x001fc4000f8e0203 */
[----:B------:R-:W-:Y:S01]  /*00b0*/  HFMA2 R3, -RZ, RZ, 0, 0 ;  /* 0x00000000ff037431 */ /* 0x000fe200000001ff */
[----:B------:R-:W0:Y:S01]  /*00c0*/  LDCU.64 UR6, c[0x0][0x358] ;  /* 0x00006b00ff0677ac */ /* 0x000e220008000a00 */
[----:B--2---:R-:W-:-:S04]  /*00d0*/  IMAD R5, R5, UR5, R0 ;  /* 0x0000000505057c24 */ /* 0x004fc8000f8e0200 */
[----:B------:R-:W-:-:S03]  /*00e0*/  IMAD.WIDE.U32 R2, R5, UR4, R2 ;  /* 0x0000000405027c25 */ /* 0x000fc6000f8e0002 */
[----:B---3--:R-:W-:-:S04]  /*00f0*/  LEA R4, P0, R2, UR8, 0x2 ;  /* 0x0000000802047c11 */ /* 0x008fc8000f8010ff */
[----:B------:R-:W-:-:S05]  /*0100*/  LEA.HI.X R5, R2, UR9, R3, 0x2, P0 ;  /* 0x0000000902057c11 */ /* 0x000fca00080f1403 */
[----:B0-----:R-:W-:Y:S01]  /*0110*/  STG.E desc[UR6][R4.64], RZ ;  /* 0x000000ff04007986 */ /* 0x001fe2000c101906 */
[----:B------:R-:W-:Y:S05]  /*0120*/  EXIT ;  /* 0x000000000000794d */ /* 0x000fea0003800000 */
.L_x_7:
        /* <DEDUP_REMOVED lines=13> */
.L_x_9:


//--------------------- .nv.shared.reserved.0     --------------------------
	.section	.nv.shared.reserved.0,"aw",@nobits
	.weak		__nv_reservedSMEM_offset_0_alias
	.size		__nv_reservedSMEM_offset_0_alias, 0, 64
	.other		__nv_reservedSMEM_offset_0_alias,@"STO_CUDA_RESERVED_SHARED STV_DEFAULT"
__nv_reservedSMEM_offset_0_alias:
	.zero		0
	.zero		64


//--------------------- .nv.constant0._Z16matrix_by_matrixPfS_S_ --------------------------
	.section	.nv.constant0._Z16matrix_by_matrixPfS_S_,"a",@progbits
	.sectionflags	@""
	.align	4
.nv.constant0._Z16matrix_by_matrixPfS_S_:
	.zero		920


//--------------------- .nv.constant0._Z11zero_matrixPf --------------------------
	.section	.nv.constant0._Z11zero_matrixPf,"a",@progbits
	.sectionflags	@""
	.align	4
.nv.constant0._Z11zero_matrixPf:
	.zero		904


//--------------------- SYMBOLS --------------------------

	.type		.nv.reservedSmem.offset0,@object
	.size		.nv.reservedSmem.offset0,0x4
